//
// Generated by NVIDIA NVVM Compiler
//
// Compiler Build ID: CL-36424714
// Cuda compilation tools, release 13.0, V13.0.88
// Based on NVVM 20.0.0
//

.version 9.0
.target sm_100
.address_size 64

	// .globl	_Z6kernelv

.visible .entry _Z6kernelv()
{


	ret;

}
	// .globl	_Z3addPiS_S_
.visible .entry _Z3addPiS_S_(
	.param .u64 .ptr .align 1 _Z3addPiS_S__param_0,
	.param .u64 .ptr .align 1 _Z3addPiS_S__param_1,
	.param .u64 .ptr .align 1 _Z3addPiS_S__param_2
)
{
	.reg .b32 	%r<4>;
	.reg .b64 	%rd<7>;

	ld.param.u64 	%rd1, [_Z3addPiS_S__param_0];
	ld.param.u64 	%rd2, [_Z3addPiS_S__param_1];
	ld.param.u64 	%rd3, [_Z3addPiS_S__param_2];
	cvta.to.global.u64 	%rd4, %rd3;
	cvta.to.global.u64 	%rd5, %rd2;
	cvta.to.global.u64 	%rd6, %rd1;
	ld.global.u32 	%r1, [%rd6];
	ld.global.u32 	%r2, [%rd5];
	add.s32 	%r3, %r2, %r1;
	st.global.u32 	[%rd4], %r3;
	ret;

}


// ===== COMPILED SASS (sm_100) =====

	.target	sm_100

	.elftype	@"ET_EXEC"


//--------------------- .note.nv.tkinfo           --------------------------
	.section	.note.nv.tkinfo,"",@"SHT_NOTE"
	.sectionflags	@"SHF_NOTE_NV_TKINFO"
	.tkinfo
        /*0018*/ 	.word	0x00000002
        /*0030*/ 	.string	""
        /*0030*/ 	.string	"ptxas"
        /*0030*/ 	.string	"Cuda compilation tools, release 13.0, V13.0.88"
        /*0030*/ 	.string	"Build cuda_13.0.r13.0/compiler.36424714_0"
        /*0030*/ 	.string	"-arch sm_100 -m 64 "



//--------------------- .note.nv.cuinfo           --------------------------
	.section	.note.nv.cuinfo,"",@"SHT_NOTE"
	.sectionflags	@"SHF_NOTE_NV_CUINFO"
        /*0018*/ 	.short	0x0002
        /*001a*/ 	.short	0x0064
        /*001c*/ 	.short	0x0082
	.zero		2


//--------------------- .nv.info                  --------------------------
	.section	.nv.info,"",@"SHT_CUDA_INFO"
	.align	4


	//----- nvinfo : EIATTR_REGCOUNT
	.align		4
        /*0000*/ 	.byte	0x04, 0x2f
        /*0002*/ 	.short	(.L_1 - .L_0)
	.align		4
.L_0:
        /*0004*/ 	.word	index@(_Z6kernelv)
        /*0008*/ 	.word	0x00000004


	//----- nvinfo : EIATTR_FRAME_SIZE
	.align		4
.L_1:
        /*000c*/ 	.byte	0x04, 0x11
        /*000e*/ 	.short	(.L_3 - .L_2)
	.align		4
.L_2:
        /*0010*/ 	.word	index@(_Z6kernelv)
        /*0014*/ 	.word	0x00000000


	//----- nvinfo : EIATTR_REGCOUNT
	.align		4
.L_3:
        /*0018*/ 	.byte	0x04, 0x2f
        /*001a*/ 	.short	(.L_5 - .L_4)
	.align		4
.L_4:
        /*001c*/ 	.word	index@(_Z3addPiS_S_)
        /*0020*/ 	.word	0x0000000c


	//----- nvinfo : EIATTR_FRAME_SIZE
	.align		4
.L_5:
        /*0024*/ 	.byte	0x04, 0x11
        /*0026*/ 	.short	(.L_7 - .L_6)
	.align		4
.L_6:
        /*0028*/ 	.word	index@(_Z3addPiS_S_)
        /*002c*/ 	.word	0x00000000


	//----- nvinfo : EIATTR_MIN_STACK_SIZE
	.align		4
.L_7:
        /*0030*/ 	.byte	0x04, 0x12
        /*0032*/ 	.short	(.L_9 - .L_8)
	.align		4
.L_8:
        /*0034*/ 	.word	index@(_Z3addPiS_S_)
        /*0038*/ 	.word	0x00000000


	//----- nvinfo : EIATTR_MIN_STACK_SIZE
	.align		4
.L_9:
        /*003c*/ 	.byte	0x04, 0x12
        /*003e*/ 	.short	(.L_11 - .L_10)
	.align		4
.L_10:
        /*0040*/ 	.word	index@(_Z6kernelv)
        /*0044*/ 	.word	0x00000000
.L_11:


//--------------------- .nv.compat                --------------------------
	.section	.nv.compat,"",@"SHT_CUDA_COMPAT_INFO"
	.align	4
        /*0000*/ 	.byte	0x02, 0x09, 0x00, 0x00, 0x02, 0x02, 0x01, 0x00, 0x02, 0x05, 0x05, 0x00, 0x03, 0x07, 0x01, 0x01
        /*0010*/ 	.byte	0x02, 0x03, 0x00, 0x00, 0x02, 0x06, 0x01, 0x00, 0x04, 0x0b, 0x08, 0x00, 0x09, 0x00, 0x00, 0x00
        /*0020*/ 	.byte	0x00, 0x00, 0x00, 0x00


//--------------------- .nv.info._Z3addPiS_S_     --------------------------
	.section	.nv.info._Z3addPiS_S_,"",@"SHT_CUDA_INFO"
	.sectionflags	@""
	.align	4


	//----- nvinfo : EIATTR_CUDA_API_VERSION
	.align		4
        /*0000*/ 	.byte	0x04, 0x37
        /*0002*/ 	.short	(.L_13 - .L_12)
.L_12:
        /*0004*/ 	.word	0x00000082


	//----- nvinfo : EIATTR_KPARAM_INFO
	.align		4
.L_13:
        /*0008*/ 	.byte	0x04, 0x17
        /*000a*/ 	.short	(.L_15 - .L_14)
.L_14:
        /*000c*/ 	.word	0x00000000
        /*0010*/ 	.short	0x0002
        /*0012*/ 	.short	0x0010
        /*0014*/ 	.byte	0x00, 0xf5, 0x21, 0x00


	//----- nvinfo : EIATTR_KPARAM_INFO
	.align		4
.L_15:
        /*0018*/ 	.byte	0x04, 0x17
        /*001a*/ 	.short	(.L_17 - .L_16)
.L_16:
        /*001c*/ 	.word	0x00000000
        /*0020*/ 	.short	0x0001
        /*0022*/ 	.short	0x0008
        /*0024*/ 	.byte	0x00, 0xf5, 0x21, 0x00


	//----- nvinfo : EIATTR_KPARAM_INFO
	.align		4
.L_17:
        /*0028*/ 	.byte	0x04, 0x17
        /*002a*/ 	.short	(.L_19 - .L_18)
.L_18:
        /*002c*/ 	.word	0x00000000
        /*0030*/ 	.short	0x0000
        /*0032*/ 	.short	0x0000
        /*0034*/ 	.byte	0x00, 0xf5, 0x21, 0x00


	//----- nvinfo : EIATTR_SPARSE_MMA_MASK
	.align		4
.L_19:
        /*0038*/ 	.byte	0x03, 0x50
        /*003a*/ 	.short	0x0000


	//----- nvinfo : EIATTR_MAXREG_COUNT
	.align		4
        /*003c*/ 	.byte	0x03, 0x1b
        /*003e*/ 	.short	0x00ff


	//----- nvinfo : EIATTR_MERCURY_ISA_VERSION
	.align		4
        /*0040*/ 	.byte	0x03, 0x5f
        /*0042*/ 	.short	0x0101


	//----- nvinfo : EIATTR_VRC_CTA_INIT_COUNT
	.align		4
        /*0044*/ 	.byte	0x02, 0x4a
	.zero		1
	.zero		1


	//----- nvinfo : EIATTR_EXIT_INSTR_OFFSETS
	.align		4
        /*0048*/ 	.byte	0x04, 0x1c
        /*004a*/ 	.short	(.L_21 - .L_20)


	//   ....[0]....
.L_20:
        /*004c*/ 	.word	0x00000090


	//----- nvinfo : EIATTR_CBANK_PARAM_SIZE
	.align		4
.L_21:
        /*0050*/ 	.byte	0x03, 0x19
        /*0052*/ 	.short	0x0018


	//----- nvinfo : EIATTR_PARAM_CBANK
	.align		4
        /*0054*/ 	.byte	0x04, 0x0a
        /*0056*/ 	.short	(.L_23 - .L_22)
	.align		4
.L_22:
        /*0058*/ 	.word	index@(.nv.constant0._Z3addPiS_S_)
        /*005c*/ 	.short	0x0380
        /*005e*/ 	.short	0x0018


	//----- nvinfo : EIATTR_SW_WAR
	.align		4
.L_23:
        /*0060*/ 	.byte	0x04, 0x36
        /*0062*/ 	.short	(.L_25 - .L_24)
.L_24:
        /*0064*/ 	.word	0x00000008
.L_25:


//--------------------- .nv.info._Z6kernelv       --------------------------
	.section	.nv.info._Z6kernelv,"",@"SHT_CUDA_INFO"
	.sectionflags	@""
	.align	4


	//----- nvinfo : EIATTR_CUDA_API_VERSION
	.align		4
        /*0000*/ 	.byte	0x04, 0x37
        /*0002*/ 	.short	(.L_27 - .L_26)
.L_26:
        /*0004*/ 	.word	0x00000082


	//----- nvinfo : EIATTR_SPARSE_MMA_MASK
	.align		4
.L_27:
        /*0008*/ 	.byte	0x03, 0x50
        /*000a*/ 	.short	0x0000


	//----- nvinfo : EIATTR_MAXREG_COUNT
	.align		4
        /*000c*/ 	.byte	0x03, 0x1b
        /*000e*/ 	.short	0x00ff


	//----- nvinfo : EIATTR_MERCURY_ISA_VERSION
	.align		4
        /*0010*/ 	.byte	0x03, 0x5f
        /*0012*/ 	.short	0x0101


	//----- nvinfo : EIATTR_VRC_CTA_INIT_COUNT
	.align		4
        /*0014*/ 	.byte	0x02, 0x4a
	.zero		1
	.zero		1


	//----- nvinfo : EIATTR_EXIT_INSTR_OFFSETS
	.align		4
        /*0018*/ 	.byte	0x04, 0x1c
        /*001a*/ 	.short	(.L_29 - .L_28)


	//   ....[0]....
.L_28:
        /*001c*/ 	.word	0x00000010


	//----- nvinfo : EIATTR_SW_WAR
	.align		4
.L_29:
        /*0020*/ 	.byte	0x04, 0x36
        /*0022*/ 	.short	(.L_31 - .L_30)
.L_30:
        /*0024*/ 	.word	0x00000008
.L_31:


//--------------------- .nv.callgraph             --------------------------
	.section	.nv.callgraph,"",@"SHT_CUDA_CALLGRAPH"
	.align	4
	.sectionentsize	8
	.align		4
        /*0000*/ 	.word	0x00000000
	.align		4
        /*0004*/ 	.word	0xffffffff
	.align		4
        /*0008*/ 	.word	0x00000000
	.align		4
        /*000c*/ 	.word	0xfffffffe
	.align		4
        /*0010*/ 	.word	0x00000000
	.align		4
        /*0014*/ 	.word	0xfffffffd
	.align		4
        /*0018*/ 	.word	0x00000000
	.align		4
        /*001c*/ 	.word	0xfffffffc


//--------------------- .text._Z3addPiS_S_        --------------------------
	.section	.text._Z3addPiS_S_,"ax",@progbits
	.align	128
        .global         _Z3addPiS_S_
        .type           _Z3addPiS_S_,@function
        .size           _Z3addPiS_S_,(.L_x_2 - _Z3addPiS_S_)
        .other          _Z3addPiS_S_,@"STO_CUDA_ENTRY STV_DEFAULT"
_Z3addPiS_S_:
.text._Z3addPiS_S_:
[----:B------:R-:W-:Y:S08]  /*0000*/  LDC R1, c[0x0][0x37c] ;  /* 0x0000df00ff017b82 */ /* 0x000ff00000000800 */
[----:B------:R-:W0:Y:S01]  /*0010*/  LDC.64 R2, c[0x0][0x380] ;  /* 0x0000e000ff027b82 */ /* 0x000e220000000a00 */
[----:B------:R-:W0:Y:S07]  /*0020*/  LDCU.64 UR4, c[0x0][0x358] ;  /* 0x00006b00ff0477ac */ /* 0x000e2e0008000a00 */
[----:B------:R-:W1:Y:S01]  /*0030*/  LDC.64 R4, c[0x0][0x388] ;  /* 0x0000e200ff047b82 */ /* 0x000e620000000a00 */
[----:B0-----:R-:W2:Y:S04]  /*0040*/  LDG.E R2, desc[UR4][R2.64] ;  /* 0x0000000402027981 */ /* 0x001ea8000c1e1900 */
[----:B-1----:R-:W2:Y:S03]  /*0050*/  LDG.E R5, desc[UR4][R4.64] ;  /* 0x0000000404057981 */ /* 0x002ea6000c1e1900 */
[----:B------:R-:W0:Y:S01]  /*0060*/  LDC.64 R6, c[0x0][0x390] ;  /* 0x0000e400ff067b82 */ /* 0x000e220000000a00 */
[----:B--2---:R-:W-:-:S05]  /*0070*/  IADD3 R9, PT, PT, R2, R5, RZ ;  /* 0x0000000502097210 */ /* 0x004fca0007ffe0ff */
[----:B0-----:R-:W-:Y:S01]  /*0080*/  STG.E desc[UR4][R6.64], R9 ;  /* 0x0000000906007986 */ /* 0x001fe2000c101904 */
[----:B------:R-:W-:Y:S05]  /*0090*/  EXIT ;  /* 0x000000000000794d */ /* 0x000fea0003800000 */
.L_x_0:
[----:B------:R-:W-:-:S00]  /*00a0*/  BRA `(.L_x_0) ;  /* 0xfffffffc00fc7947 */ /* 0x000fc0000383ffff */
[----:B------:R-:W-:-:S00]  /*00b0*/  NOP ;  /* 0x0000000000007918 */ /* 0x000fc00000000000 */
        /* <DEDUP_REMOVED lines=12> */
.L_x_2:


//--------------------- .text._Z6kernelv          --------------------------
	.section	.text._Z6kernelv,"ax",@progbits
	.align	128
        .global         _Z6kernelv
        .type           _Z6kernelv,@function
        .size           _Z6kernelv,(.L_x_3 - _Z6kernelv)
        .other          _Z6kernelv,@"STO_CUDA_ENTRY STV_DEFAULT"
_Z6kernelv:
.text._Z6kernelv:
[----:B------:R-:W-:Y:S01]  /*0000*/  LDC R1, c[0x0][0x37c] ;  /* 0x0000df00ff017b82 */ /* 0x000fe20000000800 */
[----:B------:R-:W-:Y:S05]  /*0010*/  EXIT ;  /* 0x000000000000794d */ /* 0x000fea0003800000 */
.L_x_1:
        /* <DEDUP_REMOVED lines=14> */
.L_x_3:


//--------------------- .nv.shared.reserved.0     --------------------------
	.section	.nv.shared.reserved.0,"aw",@nobits
	.weak		__nv_reservedSMEM_offset_0_alias
	.size		__nv_reservedSMEM_offset_0_alias, 0, 64
	.other		__nv_reservedSMEM_offset_0_alias,@"STO_CUDA_RESERVED_SHARED STV_DEFAULT"
__nv_reservedSMEM_offset_0_alias:
	.zero		0
	.zero		64


//--------------------- .nv.constant0._Z3addPiS_S_ --------------------------
	.section	.nv.constant0._Z3addPiS_S_,"a",@progbits
	.sectionflags	@""
	.align	4
.nv.constant0._Z3addPiS_S_:
	.zero		920


//--------------------- .nv.constant0._Z6kernelv  --------------------------
	.section	.nv.constant0._Z6kernelv,"a",@progbits
	.sectionflags	@""
	.align	4
.nv.constant0._Z6kernelv:
	.zero		896


//--------------------- SYMBOLS --------------------------

	.type		.nv.reservedSmem.offset0,@object
	.size		.nv.reservedSmem.offset0,0x4
